//
// Generated by NVIDIA NVVM Compiler
//
// Compiler Build ID: CL-36424714
// Cuda compilation tools, release 13.0, V13.0.88
// Based on NVVM 20.0.0
//

.version 9.0
.target sm_100
.address_size 64

	// .globl	_Z3addPiS_S_

.visible .entry _Z3addPiS_S_(
	.param .u64 .ptr .align 1 _Z3addPiS_S__param_0,
	.param .u64 .ptr .align 1 _Z3addPiS_S__param_1,
	.param .u64 .ptr .align 1 _Z3addPiS_S__param_2
)
{
	.reg .pred 	%p<2>;
	.reg .b32 	%r<8>;
	.reg .b64 	%rd<11>;

	ld.param.u64 	%rd1, [_Z3addPiS_S__param_0];
	ld.param.u64 	%rd2, [_Z3addPiS_S__param_1];
	ld.param.u64 	%rd3, [_Z3addPiS_S__param_2];
	mov.u32 	%r2, %ntid.x;
	mov.u32 	%r3, %ctaid.x;
	mov.u32 	%r4, %tid.x;
	mad.lo.s32 	%r1, %r2, %r3, %r4;
	setp.gt.s32 	%p1, %r1, 99999999;
	@%p1 bra 	$L__BB0_2;
	cvta.to.global.u64 	%rd4, %rd1;
	cvta.to.global.u64 	%rd5, %rd2;
	cvta.to.global.u64 	%rd6, %rd3;
	mul.wide.s32 	%rd7, %r1, 4;
	add.s64 	%rd8, %rd4, %rd7;
	ld.global.u32 	%r5, [%rd8];
	add.s64 	%rd9, %rd5, %rd7;
	ld.global.u32 	%r6, [%rd9];
	add.s32 	%r7, %r6, %r5;
	add.s64 	%rd10, %rd6, %rd7;
	st.global.u32 	[%rd10], %r7;
$L__BB0_2:
	ret;

}


// ===== COMPILED SASS (sm_100) =====

	.target	sm_100

	.elftype	@"ET_EXEC"


//--------------------- .note.nv.tkinfo           --------------------------
	.section	.note.nv.tkinfo,"",@"SHT_NOTE"
	.sectionflags	@"SHF_NOTE_NV_TKINFO"
	.tkinfo
        /*0018*/ 	.word	0x00000002
        /*0030*/ 	.string	""
        /*0030*/ 	.string	"ptxas"
        /*0030*/ 	.string	"Cuda compilation tools, release 13.0, V13.0.88"
        /*0030*/ 	.string	"Build cuda_13.0.r13.0/compiler.36424714_0"
        /*0030*/ 	.string	"-arch sm_100 -m 64 "



//--------------------- .note.nv.cuinfo           --------------------------
	.section	.note.nv.cuinfo,"",@"SHT_NOTE"
	.sectionflags	@"SHF_NOTE_NV_CUINFO"
        /*0018*/ 	.short	0x0002
        /*001a*/ 	.short	0x0064
        /*001c*/ 	.short	0x0082
	.zero		2


//--------------------- .nv.info                  --------------------------
	.section	.nv.info,"",@"SHT_CUDA_INFO"
	.align	4


	//----- nvinfo : EIATTR_REGCOUNT
	.align		4
        /*0000*/ 	.byte	0x04, 0x2f
        /*0002*/ 	.short	(.L_1 - .L_0)
	.align		4
.L_0:
        /*0004*/ 	.word	index@(_Z3addPiS_S_)
        /*0008*/ 	.word	0x0000000c


	//----- nvinfo : EIATTR_FRAME_SIZE
	.align		4
.L_1:
        /*000c*/ 	.byte	0x04, 0x11
        /*000e*/ 	.short	(.L_3 - .L_2)
	.align		4
.L_2:
        /*0010*/ 	.word	index@(_Z3addPiS_S_)
        /*0014*/ 	.word	0x00000000


	//----- nvinfo : EIATTR_MIN_STACK_SIZE
	.align		4
.L_3:
        /*0018*/ 	.byte	0x04, 0x12
        /*001a*/ 	.short	(.L_5 - .L_4)
	.align		4
.L_4:
        /*001c*/ 	.word	index@(_Z3addPiS_S_)
        /*0020*/ 	.word	0x00000000
.L_5:


//--------------------- .nv.compat                --------------------------
	.section	.nv.compat,"",@"SHT_CUDA_COMPAT_INFO"
	.align	4
        /*0000*/ 	.byte	0x02, 0x09, 0x00, 0x00, 0x02, 0x02, 0x01, 0x00, 0x02, 0x05, 0x05, 0x00, 0x03, 0x07, 0x01, 0x01
        /*0010*/ 	.byte	0x02, 0x03, 0x00, 0x00, 0x02, 0x06, 0x01, 0x00, 0x04, 0x0b, 0x08, 0x00, 0x09, 0x00, 0x00, 0x00
        /*0020*/ 	.byte	0x00, 0x00, 0x00, 0x00


//--------------------- .nv.info._Z3addPiS_S_     --------------------------
	.section	.nv.info._Z3addPiS_S_,"",@"SHT_CUDA_INFO"
	.sectionflags	@""
	.align	4


	//----- nvinfo : EIATTR_CUDA_API_VERSION
	.align		4
        /*0000*/ 	.byte	0x04, 0x37
        /*0002*/ 	.short	(.L_7 - .L_6)
.L_6:
        /*0004*/ 	.word	0x00000082


	//----- nvinfo : EIATTR_KPARAM_INFO
	.align		4
.L_7:
        /*0008*/ 	.byte	0x04, 0x17
        /*000a*/ 	.short	(.L_9 - .L_8)
.L_8:
        /*000c*/ 	.word	0x00000000
        /*0010*/ 	.short	0x0002
        /*0012*/ 	.short	0x0010
        /*0014*/ 	.byte	0x00, 0xf5, 0x21, 0x00


	//----- nvinfo : EIATTR_KPARAM_INFO
	.align		4
.L_9:
        /*0018*/ 	.byte	0x04, 0x17
        /*001a*/ 	.short	(.L_11 - .L_10)
.L_10:
        /*001c*/ 	.word	0x00000000
        /*0020*/ 	.short	0x0001
        /*0022*/ 	.short	0x0008
        /*0024*/ 	.byte	0x00, 0xf5, 0x21, 0x00


	//----- nvinfo : EIATTR_KPARAM_INFO
	.align		4
.L_11:
        /*0028*/ 	.byte	0x04, 0x17
        /*002a*/ 	.short	(.L_13 - .L_12)
.L_12:
        /*002c*/ 	.word	0x00000000
        /*0030*/ 	.short	0x0000
        /*0032*/ 	.short	0x0000
        /*0034*/ 	.byte	0x00, 0xf5, 0x21, 0x00


	//----- nvinfo : EIATTR_SPARSE_MMA_MASK
	.align		4
.L_13:
        /*0038*/ 	.byte	0x03, 0x50
        /*003a*/ 	.short	0x0000


	//----- nvinfo : EIATTR_MAXREG_COUNT
	.align		4
        /*003c*/ 	.byte	0x03, 0x1b
        /*003e*/ 	.short	0x00ff


	//----- nvinfo : EIATTR_MERCURY_ISA_VERSION
	.align		4
        /*0040*/ 	.byte	0x03, 0x5f
        /*0042*/ 	.short	0x0101


	//----- nvinfo : EIATTR_VRC_CTA_INIT_COUNT
	.align		4
        /*0044*/ 	.byte	0x02, 0x4a
	.zero		1
	.zero		1


	//----- nvinfo : EIATTR_EXIT_INSTR_OFFSETS
	.align		4
        /*0048*/ 	.byte	0x04, 0x1c
        /*004a*/ 	.short	(.L_15 - .L_14)


	//   ....[0]....
.L_14:
        /*004c*/ 	.word	0x00000060


	//   ....[1]....
        /*0050*/ 	.word	0x00000120


	//----- nvinfo : EIATTR_CBANK_PARAM_SIZE
	.align		4
.L_15:
        /*0054*/ 	.byte	0x03, 0x19
        /*0056*/ 	.short	0x0018


	//----- nvinfo : EIATTR_PARAM_CBANK
	.align		4
        /*0058*/ 	.byte	0x04, 0x0a
        /*005a*/ 	.short	(.L_17 - .L_16)
	.align		4
.L_16:
        /*005c*/ 	.word	index@(.nv.constant0._Z3addPiS_S_)
        /*0060*/ 	.short	0x0380
        /*0062*/ 	.short	0x0018


	//----- nvinfo : EIATTR_SW_WAR
	.align		4
.L_17:
        /*0064*/ 	.byte	0x04, 0x36
        /*0066*/ 	.short	(.L_19 - .L_18)
.L_18:
        /*0068*/ 	.word	0x00000008
.L_19:


//--------------------- .nv.callgraph             --------------------------
	.section	.nv.callgraph,"",@"SHT_CUDA_CALLGRAPH"
	.align	4
	.sectionentsize	8
	.align		4
        /*0000*/ 	.word	0x00000000
	.align		4
        /*0004*/ 	.word	0xffffffff
	.align		4
        /*0008*/ 	.word	0x00000000
	.align		4
        /*000c*/ 	.word	0xfffffffe
	.align		4
        /*0010*/ 	.word	0x00000000
	.align		4
        /*0014*/ 	.word	0xfffffffd
	.align		4
        /*0018*/ 	.word	0x00000000
	.align		4
        /*001c*/ 	.word	0xfffffffc


//--------------------- .text._Z3addPiS_S_        --------------------------
	.section	.text._Z3addPiS_S_,"ax",@progbits
	.align	128
        .global         _Z3addPiS_S_
        .type           _Z3addPiS_S_,@function
        .size           _Z3addPiS_S_,(.L_x_1 - _Z3addPiS_S_)
        .other          _Z3addPiS_S_,@"STO_CUDA_ENTRY STV_DEFAULT"
_Z3addPiS_S_:
.text._Z3addPiS_S_:
[----:B------:R-:W-:Y:S01]  /*0000*/  LDC R1, c[0x0][0x37c] ;  /* 0x0000df00ff017b82 */ /* 0x000fe20000000800 */
[----:B------:R-:W0:Y:S01]  /*0010*/  S2R R9, SR_CTAID.X ;  /* 0x0000000000097919 */ /* 0x000e220000002500 */
[----:B------:R-:W0:Y:S01]  /*0020*/  LDCU UR4, c[0x0][0x360] ;  /* 0x00006c00ff0477ac */ /* 0x000e220008000800 */
[----:B------:R-:W0:Y:S02]  /*0030*/  S2R R0, SR_TID.X ;  /* 0x0000000000007919 */ /* 0x000e240000002100 */
[----:B0-----:R-:W-:-:S05]  /*0040*/  IMAD R9, R9, UR4, R0 ;  /* 0x0000000409097c24 */ /* 0x001fca000f8e0200 */
[----:B------:R-:W-:-:S13]  /*0050*/  ISETP.GT.AND P0, PT, R9, 0x5f5e0ff, PT ;  /* 0x05f5e0ff0900780c */ /* 0x000fda0003f04270 */
[----:B------:R-:W-:Y:S05]  /*0060*/  @P0 EXIT ;  /* 0x000000000000094d */ /* 0x000fea0003800000 */
[----:B------:R-:W0:Y:S01]  /*0070*/  LDC.64 R2, c[0x0][0x380] ;  /* 0x0000e000ff027b82 */ /* 0x000e220000000a00 */
[----:B------:R-:W1:Y:S07]  /*0080*/  LDCU.64 UR4, c[0x0][0x358] ;  /* 0x00006b00ff0477ac */ /* 0x000e6e0008000a00 */
[----:B------:R-:W2:Y:S08]  /*0090*/  LDC.64 R4, c[0x0][0x388] ;  /* 0x0000e200ff047b82 */ /* 0x000eb00000000a00 */
[----:B------:R-:W3:Y:S01]  /*00a0*/  LDC.64 R6, c[0x0][0x390] ;  /* 0x0000e400ff067b82 */ /* 0x000ee20000000a00 */
[----:B0-----:R-:W-:-:S06]  /*00b0*/  IMAD.WIDE R2, R9, 0x4, R2 ;  /* 0x0000000409027825 */ /* 0x001fcc00078e0202 */
[----:B-1----:R-:W4:Y:S01]  /*00c0*/  LDG.E R2, desc[UR4][R2.64] ;  /* 0x0000000402027981 */ /* 0x002f22000c1e1900 */
[----:B--2---:R-:W-:-:S06]  /*00d0*/  IMAD.WIDE R4, R9, 0x4, R4 ;  /* 0x0000000409047825 */ /* 0x004fcc00078e0204 */
[----:B------:R-:W4:Y:S01]  /*00e0*/  LDG.E R5, desc[UR4][R4.64] ;  /* 0x0000000404057981 */ /* 0x000f22000c1e1900 */
[----:B---3--:R-:W-:Y:S01]  /*00f0*/  IMAD.WIDE R6, R9, 0x4, R6 ;  /* 0x0000000409067825 */ /* 0x008fe200078e0206 */
[----:B----4-:R-:W-:-:S05]  /*0100*/  IADD3 R9, PT, PT, R2, R5, RZ ;  /* 0x0000000502097210 */ /* 0x010fca0007ffe0ff */
[----:B------:R-:W-:Y:S01]  /*0110*/  STG.E desc[UR4][R6.64], R9 ;  /* 0x0000000906007986 */ /* 0x000fe2000c101904 */
[----:B------:R-:W-:Y:S05]  /*0120*/  EXIT ;  /* 0x000000000000794d */ /* 0x000fea0003800000 */
.L_x_0:
[----:B------:R-:W-:-:S00]  /*0130*/  BRA `(.L_x_0) ;  /* 0xfffffffc00fc7947 */ /* 0x000fc0000383ffff */
[----:B------:R-:W-:-:S00]  /*0140*/  NOP ;  /* 0x0000000000007918 */ /* 0x000fc00000000000 */
        /* <DEDUP_REMOVED lines=11> */
.L_x_1:


//--------------------- .nv.shared.reserved.0     --------------------------
	.section	.nv.shared.reserved.0,"aw",@nobits
	.weak		__nv_reservedSMEM_offset_0_alias
	.size		__nv_reservedSMEM_offset_0_alias, 0, 64
	.other		__nv_reservedSMEM_offset_0_alias,@"STO_CUDA_RESERVED_SHARED STV_DEFAULT"
__nv_reservedSMEM_offset_0_alias:
	.zero		0
	.zero		64


//--------------------- .nv.constant0._Z3addPiS_S_ --------------------------
	.section	.nv.constant0._Z3addPiS_S_,"a",@progbits
	.sectionflags	@""
	.align	4
.nv.constant0._Z3addPiS_S_:
	.zero		920


//--------------------- SYMBOLS --------------------------

	.type		.nv.reservedSmem.offset0,@object
	.size		.nv.reservedSmem.offset0,0x4
